//
// Generated by NVIDIA NVVM Compiler
//
// Compiler Build ID: CL-36424714
// Cuda compilation tools, release 13.0, V13.0.88
// Based on NVVM 20.0.0
//

.version 9.0
.target sm_100
.address_size 64

	// .globl	_Z8kernel1bPKtiimmiPt

.visible .entry _Z8kernel1bPKtiimmiPt(
	.param .u64 .ptr .align 1 _Z8kernel1bPKtiimmiPt_param_0,
	.param .u32 _Z8kernel1bPKtiimmiPt_param_1,
	.param .u32 _Z8kernel1bPKtiimmiPt_param_2,
	.param .u64 _Z8kernel1bPKtiimmiPt_param_3,
	.param .u64 _Z8kernel1bPKtiimmiPt_param_4,
	.param .u32 _Z8kernel1bPKtiimmiPt_param_5,
	.param .u64 .ptr .align 1 _Z8kernel1bPKtiimmiPt_param_6
)
{
	.reg .pred 	%p<100>;
	.reg .b16 	%rs<34>;
	.reg .b32 	%r<221>;
	.reg .b64 	%rd<17>;

	ld.param.u64 	%rd2, [_Z8kernel1bPKtiimmiPt_param_0];
	ld.param.u32 	%r98, [_Z8kernel1bPKtiimmiPt_param_1];
	ld.param.u32 	%r101, [_Z8kernel1bPKtiimmiPt_param_2];
	ld.param.u64 	%rd3, [_Z8kernel1bPKtiimmiPt_param_3];
	ld.param.u64 	%rd4, [_Z8kernel1bPKtiimmiPt_param_4];
	ld.param.u32 	%r100, [_Z8kernel1bPKtiimmiPt_param_5];
	ld.param.u64 	%rd5, [_Z8kernel1bPKtiimmiPt_param_6];
	mov.u32 	%r102, %ctaid.x;
	mov.u32 	%r103, %ntid.x;
	mul.lo.s32 	%r1, %r102, %r103;
	mov.u32 	%r2, %tid.x;
	add.s32 	%r3, %r1, %r2;
	mov.u32 	%r104, %ctaid.y;
	mov.u32 	%r105, %ntid.y;
	mov.u32 	%r106, %tid.y;
	mad.lo.s32 	%r107, %r104, %r105, %r106;
	mov.u32 	%r5, %ctaid.z;
	setp.ge.s32 	%p1, %r3, %r98;
	setp.ge.s32 	%p2, %r107, %r101;
	or.pred  	%p3, %p1, %p2;
	@%p3 bra 	$L__BB0_74;
	setp.lt.s32 	%p4, %r100, 1;
	mov.b16 	%rs33, 0;
	@%p4 bra 	$L__BB0_73;
	shr.u32 	%r6, %r100, 1;
	sub.s32 	%r7, %r3, %r6;
	mad.lo.s32 	%r110, %r101, %r5, %r107;
	cvt.u64.u32 	%rd6, %r110;
	cvt.s64.s32 	%rd7, %r3;
	mad.lo.s64 	%rd8, %rd4, %rd6, %rd7;
	cvta.to.global.u64 	%rd9, %rd2;
	shl.b64 	%rd10, %rd8, 1;
	add.s64 	%rd1, %rd9, %rd10;
	and.b32  	%r8, %r100, 15;
	setp.lt.u32 	%p5, %r100, 16;
	mov.b32 	%r179, 0;
	mov.u32 	%r208, %r179;
	@%p5 bra 	$L__BB0_37;
	and.b32  	%r208, %r100, 2147483632;
	neg.s32 	%r177, %r208;
	add.s32 	%r176, %r7, 7;
	mov.b32 	%r179, 0;
$L__BB0_4:
	.pragma "nounroll";
	add.s32 	%r113, %r176, -7;
	setp.lt.s32 	%p6, %r113, 0;
	setp.ge.s32 	%p7, %r113, %r98;
	or.pred  	%p8, %p6, %p7;
	@%p8 bra 	$L__BB0_6;
	ld.global.nc.u16 	%rs4, [%rd1];
	cvt.u32.u16 	%r114, %rs4;
	add.s32 	%r179, %r179, %r114;
$L__BB0_6:
	add.s32 	%r115, %r176, -6;
	setp.lt.s32 	%p9, %r115, 0;
	setp.ge.s32 	%p10, %r115, %r98;
	or.pred  	%p11, %p9, %p10;
	@%p11 bra 	$L__BB0_8;
	ld.global.nc.u16 	%rs5, [%rd1];
	cvt.u32.u16 	%r116, %rs5;
	add.s32 	%r179, %r179, %r116;
$L__BB0_8:
	add.s32 	%r117, %r176, -5;
	setp.lt.s32 	%p12, %r117, 0;
	setp.ge.s32 	%p13, %r117, %r98;
	or.pred  	%p14, %p12, %p13;
	@%p14 bra 	$L__BB0_10;
	ld.global.nc.u16 	%rs6, [%rd1];
	cvt.u32.u16 	%r118, %rs6;
	add.s32 	%r179, %r179, %r118;
$L__BB0_10:
	add.s32 	%r119, %r176, -4;
	setp.lt.s32 	%p15, %r119, 0;
	setp.ge.s32 	%p16, %r119, %r98;
	or.pred  	%p17, %p15, %p16;
	@%p17 bra 	$L__BB0_12;
	ld.global.nc.u16 	%rs7, [%rd1];
	cvt.u32.u16 	%r120, %rs7;
	add.s32 	%r179, %r179, %r120;
$L__BB0_12:
	add.s32 	%r121, %r176, -3;
	setp.lt.s32 	%p18, %r121, 0;
	setp.ge.s32 	%p19, %r121, %r98;
	or.pred  	%p20, %p18, %p19;
	@%p20 bra 	$L__BB0_14;
	ld.global.nc.u16 	%rs8, [%rd1];
	cvt.u32.u16 	%r122, %rs8;
	add.s32 	%r179, %r179, %r122;
$L__BB0_14:
	add.s32 	%r123, %r176, -2;
	setp.lt.s32 	%p21, %r123, 0;
	setp.ge.s32 	%p22, %r123, %r98;
	or.pred  	%p23, %p21, %p22;
	@%p23 bra 	$L__BB0_16;
	ld.global.nc.u16 	%rs9, [%rd1];
	cvt.u32.u16 	%r124, %rs9;
	add.s32 	%r179, %r179, %r124;
$L__BB0_16:
	add.s32 	%r125, %r176, -1;
	setp.lt.s32 	%p24, %r125, 0;
	setp.ge.s32 	%p25, %r125, %r98;
	or.pred  	%p26, %p24, %p25;
	@%p26 bra 	$L__BB0_18;
	ld.global.nc.u16 	%rs10, [%rd1];
	cvt.u32.u16 	%r126, %rs10;
	add.s32 	%r179, %r179, %r126;
$L__BB0_18:
	setp.lt.s32 	%p27, %r176, 0;
	setp.ge.s32 	%p28, %r176, %r98;
	or.pred  	%p29, %p27, %p28;
	@%p29 bra 	$L__BB0_20;
	ld.global.nc.u16 	%rs11, [%rd1];
	cvt.u32.u16 	%r127, %rs11;
	add.s32 	%r179, %r179, %r127;
$L__BB0_20:
	add.s32 	%r128, %r176, 1;
	setp.lt.s32 	%p30, %r128, 0;
	setp.ge.s32 	%p31, %r128, %r98;
	or.pred  	%p32, %p30, %p31;
	@%p32 bra 	$L__BB0_22;
	ld.global.nc.u16 	%rs12, [%rd1];
	cvt.u32.u16 	%r129, %rs12;
	add.s32 	%r179, %r179, %r129;
$L__BB0_22:
	add.s32 	%r130, %r176, 2;
	setp.lt.s32 	%p33, %r130, 0;
	setp.ge.s32 	%p34, %r130, %r98;
	or.pred  	%p35, %p33, %p34;
	@%p35 bra 	$L__BB0_24;
	ld.global.nc.u16 	%rs13, [%rd1];
	cvt.u32.u16 	%r131, %rs13;
	add.s32 	%r179, %r179, %r131;
$L__BB0_24:
	add.s32 	%r132, %r176, 3;
	setp.lt.s32 	%p36, %r132, 0;
	setp.ge.s32 	%p37, %r132, %r98;
	or.pred  	%p38, %p36, %p37;
	@%p38 bra 	$L__BB0_26;
	ld.global.nc.u16 	%rs14, [%rd1];
	cvt.u32.u16 	%r133, %rs14;
	add.s32 	%r179, %r179, %r133;
$L__BB0_26:
	add.s32 	%r134, %r176, 4;
	setp.lt.s32 	%p39, %r134, 0;
	setp.ge.s32 	%p40, %r134, %r98;
	or.pred  	%p41, %p39, %p40;
	@%p41 bra 	$L__BB0_28;
	ld.global.nc.u16 	%rs15, [%rd1];
	cvt.u32.u16 	%r135, %rs15;
	add.s32 	%r179, %r179, %r135;
$L__BB0_28:
	add.s32 	%r136, %r176, 5;
	setp.lt.s32 	%p42, %r136, 0;
	setp.ge.s32 	%p43, %r136, %r98;
	or.pred  	%p44, %p42, %p43;
	@%p44 bra 	$L__BB0_30;
	ld.global.nc.u16 	%rs16, [%rd1];
	cvt.u32.u16 	%r137, %rs16;
	add.s32 	%r179, %r179, %r137;
$L__BB0_30:
	add.s32 	%r138, %r176, 6;
	setp.lt.s32 	%p45, %r138, 0;
	setp.ge.s32 	%p46, %r138, %r98;
	or.pred  	%p47, %p45, %p46;
	@%p47 bra 	$L__BB0_32;
	ld.global.nc.u16 	%rs17, [%rd1];
	cvt.u32.u16 	%r139, %rs17;
	add.s32 	%r179, %r179, %r139;
$L__BB0_32:
	add.s32 	%r140, %r176, 7;
	setp.lt.s32 	%p48, %r140, 0;
	setp.ge.s32 	%p49, %r140, %r98;
	or.pred  	%p50, %p48, %p49;
	@%p50 bra 	$L__BB0_34;
	ld.global.nc.u16 	%rs18, [%rd1];
	cvt.u32.u16 	%r141, %rs18;
	add.s32 	%r179, %r179, %r141;
$L__BB0_34:
	add.s32 	%r142, %r176, 8;
	setp.lt.s32 	%p51, %r142, 0;
	setp.ge.s32 	%p52, %r142, %r98;
	or.pred  	%p53, %p51, %p52;
	@%p53 bra 	$L__BB0_36;
	ld.global.nc.u16 	%rs19, [%rd1];
	cvt.u32.u16 	%r143, %rs19;
	add.s32 	%r179, %r179, %r143;
$L__BB0_36:
	add.s32 	%r177, %r177, 16;
	add.s32 	%r176, %r176, 16;
	setp.ne.s32 	%p54, %r177, 0;
	@%p54 bra 	$L__BB0_4;
$L__BB0_37:
	setp.eq.s32 	%p55, %r8, 0;
	@%p55 bra 	$L__BB0_72;
	and.b32  	%r52, %r100, 7;
	setp.lt.u32 	%p56, %r8, 8;
	@%p56 bra 	$L__BB0_56;
	add.s32 	%r53, %r7, %r208;
	setp.lt.s32 	%p57, %r53, 0;
	setp.ge.s32 	%p58, %r53, %r98;
	or.pred  	%p59, %p57, %p58;
	@%p59 bra 	$L__BB0_41;
	ld.global.nc.u16 	%rs20, [%rd1];
	cvt.u32.u16 	%r145, %rs20;
	add.s32 	%r179, %r179, %r145;
$L__BB0_41:
	add.s32 	%r146, %r53, 1;
	setp.lt.s32 	%p60, %r146, 0;
	setp.ge.s32 	%p61, %r146, %r98;
	or.pred  	%p62, %p60, %p61;
	@%p62 bra 	$L__BB0_43;
	ld.global.nc.u16 	%rs21, [%rd1];
	cvt.u32.u16 	%r147, %rs21;
	add.s32 	%r179, %r179, %r147;
$L__BB0_43:
	add.s32 	%r148, %r53, 2;
	setp.lt.s32 	%p63, %r148, 0;
	setp.ge.s32 	%p64, %r148, %r98;
	or.pred  	%p65, %p63, %p64;
	@%p65 bra 	$L__BB0_45;
	ld.global.nc.u16 	%rs22, [%rd1];
	cvt.u32.u16 	%r149, %rs22;
	add.s32 	%r179, %r179, %r149;
$L__BB0_45:
	add.s32 	%r150, %r53, 3;
	setp.lt.s32 	%p66, %r150, 0;
	setp.ge.s32 	%p67, %r150, %r98;
	or.pred  	%p68, %p66, %p67;
	@%p68 bra 	$L__BB0_47;
	ld.global.nc.u16 	%rs23, [%rd1];
	cvt.u32.u16 	%r151, %rs23;
	add.s32 	%r179, %r179, %r151;
$L__BB0_47:
	add.s32 	%r152, %r53, 4;
	setp.lt.s32 	%p69, %r152, 0;
	setp.ge.s32 	%p70, %r152, %r98;
	or.pred  	%p71, %p69, %p70;
	@%p71 bra 	$L__BB0_49;
	ld.global.nc.u16 	%rs24, [%rd1];
	cvt.u32.u16 	%r153, %rs24;
	add.s32 	%r179, %r179, %r153;
$L__BB0_49:
	add.s32 	%r154, %r53, 5;
	setp.lt.s32 	%p72, %r154, 0;
	setp.ge.s32 	%p73, %r154, %r98;
	or.pred  	%p74, %p72, %p73;
	@%p74 bra 	$L__BB0_51;
	ld.global.nc.u16 	%rs25, [%rd1];
	cvt.u32.u16 	%r155, %rs25;
	add.s32 	%r179, %r179, %r155;
$L__BB0_51:
	add.s32 	%r156, %r53, 6;
	setp.lt.s32 	%p75, %r156, 0;
	setp.ge.s32 	%p76, %r156, %r98;
	or.pred  	%p77, %p75, %p76;
	@%p77 bra 	$L__BB0_53;
	ld.global.nc.u16 	%rs26, [%rd1];
	cvt.u32.u16 	%r157, %rs26;
	add.s32 	%r179, %r179, %r157;
$L__BB0_53:
	add.s32 	%r158, %r53, 7;
	setp.lt.s32 	%p78, %r158, 0;
	setp.ge.s32 	%p79, %r158, %r98;
	or.pred  	%p80, %p78, %p79;
	@%p80 bra 	$L__BB0_55;
	ld.global.nc.u16 	%rs27, [%rd1];
	cvt.u32.u16 	%r159, %rs27;
	add.s32 	%r179, %r179, %r159;
$L__BB0_55:
	add.s32 	%r208, %r208, 8;
$L__BB0_56:
	setp.eq.s32 	%p81, %r52, 0;
	@%p81 bra 	$L__BB0_72;
	and.b32  	%r74, %r100, 3;
	setp.lt.u32 	%p82, %r52, 4;
	@%p82 bra 	$L__BB0_67;
	add.s32 	%r75, %r7, %r208;
	setp.lt.s32 	%p83, %r75, 0;
	setp.ge.s32 	%p84, %r75, %r98;
	or.pred  	%p85, %p83, %p84;
	@%p85 bra 	$L__BB0_60;
	ld.global.nc.u16 	%rs28, [%rd1];
	cvt.u32.u16 	%r161, %rs28;
	add.s32 	%r179, %r179, %r161;
$L__BB0_60:
	add.s32 	%r162, %r75, 1;
	setp.lt.s32 	%p86, %r162, 0;
	setp.ge.s32 	%p87, %r162, %r98;
	or.pred  	%p88, %p86, %p87;
	@%p88 bra 	$L__BB0_62;
	ld.global.nc.u16 	%rs29, [%rd1];
	cvt.u32.u16 	%r163, %rs29;
	add.s32 	%r179, %r179, %r163;
$L__BB0_62:
	add.s32 	%r164, %r75, 2;
	setp.lt.s32 	%p89, %r164, 0;
	setp.ge.s32 	%p90, %r164, %r98;
	or.pred  	%p91, %p89, %p90;
	@%p91 bra 	$L__BB0_64;
	ld.global.nc.u16 	%rs30, [%rd1];
	cvt.u32.u16 	%r165, %rs30;
	add.s32 	%r179, %r179, %r165;
$L__BB0_64:
	add.s32 	%r166, %r75, 3;
	setp.lt.s32 	%p92, %r166, 0;
	setp.ge.s32 	%p93, %r166, %r98;
	or.pred  	%p94, %p92, %p93;
	@%p94 bra 	$L__BB0_66;
	ld.global.nc.u16 	%rs31, [%rd1];
	cvt.u32.u16 	%r167, %rs31;
	add.s32 	%r179, %r179, %r167;
$L__BB0_66:
	add.s32 	%r208, %r208, 4;
$L__BB0_67:
	setp.eq.s32 	%p95, %r74, 0;
	@%p95 bra 	$L__BB0_72;
	add.s32 	%r168, %r2, %r208;
	add.s32 	%r169, %r168, %r1;
	sub.s32 	%r217, %r169, %r6;
	neg.s32 	%r216, %r74;
$L__BB0_69:
	.pragma "nounroll";
	setp.lt.s32 	%p96, %r217, 0;
	setp.ge.s32 	%p97, %r217, %r98;
	or.pred  	%p98, %p96, %p97;
	@%p98 bra 	$L__BB0_71;
	ld.global.nc.u16 	%rs32, [%rd1];
	cvt.u32.u16 	%r170, %rs32;
	add.s32 	%r179, %r179, %r170;
$L__BB0_71:
	add.s32 	%r217, %r217, 1;
	add.s32 	%r216, %r216, 1;
	setp.ne.s32 	%p99, %r216, 0;
	@%p99 bra 	$L__BB0_69;
$L__BB0_72:
	mul.hi.s32 	%r171, %r179, 2021161081;
	shr.u32 	%r172, %r171, 31;
	shr.u32 	%r173, %r171, 3;
	add.s32 	%r174, %r173, %r172;
	cvt.u16.u32 	%rs33, %r174;
$L__BB0_73:
	mad.lo.s32 	%r175, %r101, %r5, %r107;
	cvt.s64.s32 	%rd11, %r175;
	cvt.s64.s32 	%rd12, %r3;
	mad.lo.s64 	%rd13, %rd3, %rd11, %rd12;
	cvta.to.global.u64 	%rd14, %rd5;
	shl.b64 	%rd15, %rd13, 1;
	add.s64 	%rd16, %rd14, %rd15;
	st.global.u16 	[%rd16], %rs33;
$L__BB0_74:
	ret;

}


// ===== COMPILED SASS (sm_100) =====

	.target	sm_100

	.elftype	@"ET_EXEC"


//--------------------- .note.nv.tkinfo           --------------------------
	.section	.note.nv.tkinfo,"",@"SHT_NOTE"
	.sectionflags	@"SHF_NOTE_NV_TKINFO"
	.tkinfo
        /*0018*/ 	.word	0x00000002
        /*0030*/ 	.string	""
        /*0030*/ 	.string	"ptxas"
        /*0030*/ 	.string	"Cuda compilation tools, release 13.0, V13.0.88"
        /*0030*/ 	.string	"Build cuda_13.0.r13.0/compiler.36424714_0"
        /*0030*/ 	.string	"-arch sm_100 -m 64 "



//--------------------- .note.nv.cuinfo           --------------------------
	.section	.note.nv.cuinfo,"",@"SHT_NOTE"
	.sectionflags	@"SHF_NOTE_NV_CUINFO"
        /*0018*/ 	.short	0x0002
        /*001a*/ 	.short	0x0064
        /*001c*/ 	.short	0x0082
	.zero		2


//--------------------- .nv.info                  --------------------------
	.section	.nv.info,"",@"SHT_CUDA_INFO"
	.align	4


	//----- nvinfo : EIATTR_REGCOUNT
	.align		4
        /*0000*/ 	.byte	0x04, 0x2f
        /*0002*/ 	.short	(.L_1 - .L_0)
	.align		4
.L_0:
        /*0004*/ 	.word	index@(_Z8kernel1bPKtiimmiPt)
        /*0008*/ 	.word	0x0000001e


	//----- nvinfo : EIATTR_FRAME_SIZE
	.align		4
.L_1:
        /*000c*/ 	.byte	0x04, 0x11
        /*000e*/ 	.short	(.L_3 - .L_2)
	.align		4
.L_2:
        /*0010*/ 	.word	index@(_Z8kernel1bPKtiimmiPt)
        /*0014*/ 	.word	0x00000000


	//----- nvinfo : EIATTR_MIN_STACK_SIZE
	.align		4
.L_3:
        /*0018*/ 	.byte	0x04, 0x12
        /*001a*/ 	.short	(.L_5 - .L_4)
	.align		4
.L_4:
        /*001c*/ 	.word	index@(_Z8kernel1bPKtiimmiPt)
        /*0020*/ 	.word	0x00000000
.L_5:


//--------------------- .nv.compat                --------------------------
	.section	.nv.compat,"",@"SHT_CUDA_COMPAT_INFO"
	.align	4
        /*0000*/ 	.byte	0x02, 0x09, 0x00, 0x00, 0x02, 0x02, 0x01, 0x00, 0x02, 0x05, 0x05, 0x00, 0x03, 0x07, 0x01, 0x01
        /*0010*/ 	.byte	0x02, 0x03, 0x00, 0x00, 0x02, 0x06, 0x01, 0x00, 0x04, 0x0b, 0x08, 0x00, 0x09, 0x00, 0x00, 0x00
        /*0020*/ 	.byte	0x00, 0x00, 0x00, 0x00


//--------------------- .nv.info._Z8kernel1bPKtiimmiPt --------------------------
	.section	.nv.info._Z8kernel1bPKtiimmiPt,"",@"SHT_CUDA_INFO"
	.sectionflags	@""
	.align	4


	//----- nvinfo : EIATTR_CUDA_API_VERSION
	.align		4
        /*0000*/ 	.byte	0x04, 0x37
        /*0002*/ 	.short	(.L_7 - .L_6)
.L_6:
        /*0004*/ 	.word	0x00000082


	//----- nvinfo : EIATTR_KPARAM_INFO
	.align		4
.L_7:
        /*0008*/ 	.byte	0x04, 0x17
        /*000a*/ 	.short	(.L_9 - .L_8)
.L_8:
        /*000c*/ 	.word	0x00000000
        /*0010*/ 	.short	0x0006
        /*0012*/ 	.short	0x0028
        /*0014*/ 	.byte	0x00, 0xf5, 0x21, 0x00


	//----- nvinfo : EIATTR_KPARAM_INFO
	.align		4
.L_9:
        /*0018*/ 	.byte	0x04, 0x17
        /*001a*/ 	.short	(.L_11 - .L_10)
.L_10:
        /*001c*/ 	.word	0x00000000
        /*0020*/ 	.short	0x0005
        /*0022*/ 	.short	0x0020
        /*0024*/ 	.byte	0x00, 0xf0, 0x11, 0x00


	//----- nvinfo : EIATTR_KPARAM_INFO
	.align		4
.L_11:
        /*0028*/ 	.byte	0x04, 0x17
        /*002a*/ 	.short	(.L_13 - .L_12)
.L_12:
        /*002c*/ 	.word	0x00000000
        /*0030*/ 	.short	0x0004
        /*0032*/ 	.short	0x0018
        /*0034*/ 	.byte	0x00, 0xf0, 0x21, 0x00


	//----- nvinfo : EIATTR_KPARAM_INFO
	.align		4
.L_13:
        /*0038*/ 	.byte	0x04, 0x17
        /*003a*/ 	.short	(.L_15 - .L_14)
.L_14:
        /*003c*/ 	.word	0x00000000
        /*0040*/ 	.short	0x0003
        /*0042*/ 	.short	0x0010
        /*0044*/ 	.byte	0x00, 0xf0, 0x21, 0x00


	//----- nvinfo : EIATTR_KPARAM_INFO
	.align		4
.L_15:
        /*0048*/ 	.byte	0x04, 0x17
        /*004a*/ 	.short	(.L_17 - .L_16)
.L_16:
        /*004c*/ 	.word	0x00000000
        /*0050*/ 	.short	0x0002
        /*0052*/ 	.short	0x000c
        /*0054*/ 	.byte	0x00, 0xf0, 0x11, 0x00


	//----- nvinfo : EIATTR_KPARAM_INFO
	.align		4
.L_17:
        /*0058*/ 	.byte	0x04, 0x17
        /*005a*/ 	.short	(.L_19 - .L_18)
.L_18:
        /*005c*/ 	.word	0x00000000
        /*0060*/ 	.short	0x0001
        /*0062*/ 	.short	0x0008
        /*0064*/ 	.byte	0x00, 0xf0, 0x11, 0x00


	//----- nvinfo : EIATTR_KPARAM_INFO
	.align		4
.L_19:
        /*0068*/ 	.byte	0x04, 0x17
        /*006a*/ 	.short	(.L_21 - .L_20)
.L_20:
        /*006c*/ 	.word	0x00000000
        /*0070*/ 	.short	0x0000
        /*0072*/ 	.short	0x0000
        /*0074*/ 	.byte	0x00, 0xf5, 0x21, 0x00


	//----- nvinfo : EIATTR_SPARSE_MMA_MASK
	.align		4
.L_21:
        /*0078*/ 	.byte	0x03, 0x50
        /*007a*/ 	.short	0x0000


	//----- nvinfo : EIATTR_MAXREG_COUNT
	.align		4
        /*007c*/ 	.byte	0x03, 0x1b
        /*007e*/ 	.short	0x00ff


	//----- nvinfo : EIATTR_MERCURY_ISA_VERSION
	.align		4
        /*0080*/ 	.byte	0x03, 0x5f
        /*0082*/ 	.short	0x0101


	//----- nvinfo : EIATTR_VRC_CTA_INIT_COUNT
	.align		4
        /*0084*/ 	.byte	0x02, 0x4a
	.zero		1
	.zero		1


	//----- nvinfo : EIATTR_EXIT_INSTR_OFFSETS
	.align		4
        /*0088*/ 	.byte	0x04, 0x1c
        /*008a*/ 	.short	(.L_23 - .L_22)


	//   ....[0]....
.L_22:
        /*008c*/ 	.word	0x000000d0


	//   ....[1]....
        /*0090*/ 	.word	0x00000e30


	//----- nvinfo : EIATTR_CBANK_PARAM_SIZE
	.align		4
.L_23:
        /*0094*/ 	.byte	0x03, 0x19
        /*0096*/ 	.short	0x0030


	//----- nvinfo : EIATTR_PARAM_CBANK
	.align		4
        /*0098*/ 	.byte	0x04, 0x0a
        /*009a*/ 	.short	(.L_25 - .L_24)
	.align		4
.L_24:
        /*009c*/ 	.word	index@(.nv.constant0._Z8kernel1bPKtiimmiPt)
        /*00a0*/ 	.short	0x0380
        /*00a2*/ 	.short	0x0030


	//----- nvinfo : EIATTR_SW_WAR
	.align		4
.L_25:
        /*00a4*/ 	.byte	0x04, 0x36
        /*00a6*/ 	.short	(.L_27 - .L_26)
.L_26:
        /*00a8*/ 	.word	0x00000008
.L_27:


//--------------------- .nv.callgraph             --------------------------
	.section	.nv.callgraph,"",@"SHT_CUDA_CALLGRAPH"
	.align	4
	.sectionentsize	8
	.align		4
        /*0000*/ 	.word	0x00000000
	.align		4
        /*0004*/ 	.word	0xffffffff
	.align		4
        /*0008*/ 	.word	0x00000000
	.align		4
        /*000c*/ 	.word	0xfffffffe
	.align		4
        /*0010*/ 	.word	0x00000000
	.align		4
        /*0014*/ 	.word	0xfffffffd
	.align		4
        /*0018*/ 	.word	0x00000000
	.align		4
        /*001c*/ 	.word	0xfffffffc


//--------------------- .text._Z8kernel1bPKtiimmiPt --------------------------
	.section	.text._Z8kernel1bPKtiimmiPt,"ax",@progbits
	.align	128
        .global         _Z8kernel1bPKtiimmiPt
        .type           _Z8kernel1bPKtiimmiPt,@function
        .size           _Z8kernel1bPKtiimmiPt,(.L_x_8 - _Z8kernel1bPKtiimmiPt)
        .other          _Z8kernel1bPKtiimmiPt,@"STO_CUDA_ENTRY STV_DEFAULT"
_Z8kernel1bPKtiimmiPt:
.text._Z8kernel1bPKtiimmiPt:
[----:B------:R-:W-:Y:S01]  /*0000*/  LDC R1, c[0x0][0x37c] ;  /* 0x0000df00ff017b82 */ /* 0x000fe20000000800 */
[----:B------:R-:W0:Y:S07]  /*0010*/  S2R R3, SR_TID.Y ;  /* 0x0000000000037919 */ /* 0x000e2e0000002200 */
[----:B------:R-:W1:Y:S01]  /*0020*/  S2UR UR4, SR_CTAID.X ;  /* 0x00000000000479c3 */ /* 0x000e620000002500 */
[----:B------:R-:W1:Y:S01]  /*0030*/  LDCU UR5, c[0x0][0x360] ;  /* 0x00006c00ff0577ac */ /* 0x000e620008000800 */
[----:B------:R-:W2:Y:S01]  /*0040*/  S2R R0, SR_TID.X ;  /* 0x0000000000007919 */ /* 0x000ea20000002100 */
[----:B------:R-:W3:Y:S05]  /*0050*/  LDCU.64 UR6, c[0x0][0x388] ;  /* 0x00007100ff0677ac */ /* 0x000eea0008000a00 */
[----:B------:R-:W0:Y:S08]  /*0060*/  S2UR UR8, SR_CTAID.Y ;  /* 0x00000000000879c3 */ /* 0x000e300000002600 */
[----:B------:R-:W0:Y:S01]  /*0070*/  LDC R6, c[0x0][0x364] ;  /* 0x0000d900ff067b82 */ /* 0x000e220000000800 */
[----:B-1----:R-:W-:-:S06]  /*0080*/  UIMAD UR4, UR4, UR5, URZ ;  /* 0x00000005040472a4 */ /* 0x002fcc000f8e02ff */
[----:B--2---:R-:W-:Y:S02]  /*0090*/  VIADD R2, R0, UR4 ;  /* 0x0000000400027c36 */ /* 0x004fe40008000000 */
[----:B0-----:R-:W-:-:S05]  /*00a0*/  IMAD R6, R6, UR8, R3 ;  /* 0x0000000806067c24 */ /* 0x001fca000f8e0203 */
[----:B---3--:R-:W-:-:S04]  /*00b0*/  ISETP.GE.AND P0, PT, R6, UR7, PT ;  /* 0x0000000706007c0c */ /* 0x008fc8000bf06270 */
[----:B------:R-:W-:-:S13]  /*00c0*/  ISETP.GE.OR P0, PT, R2, UR6, P0 ;  /* 0x0000000602007c0c */ /* 0x000fda0008706670 */
[----:B------:R-:W-:Y:S05]  /*00d0*/  @P0 EXIT ;  /* 0x000000000000094d */ /* 0x000fea0003800000 */
[----:B------:R-:W0:Y:S01]  /*00e0*/  LDCU UR5, c[0x0][0x3a0] ;  /* 0x00007400ff0577ac */ /* 0x000e220008000800 */
[----:B------:R-:W1:Y:S01]  /*00f0*/  S2R R7, SR_CTAID.Z ;  /* 0x0000000000077919 */ /* 0x000e620000002700 */
[----:B------:R-:W-:Y:S01]  /*0100*/  PRMT R8, RZ, 0x7610, R8 ;  /* 0x00007610ff087816 */ /* 0x000fe20000000008 */
[----:B------:R-:W2:Y:S01]  /*0110*/  LDCU.64 UR12, c[0x0][0x358] ;  /* 0x00006b00ff0c77ac */ /* 0x000ea20008000a00 */
[----:B0-----:R-:W-:-:S09]  /*0120*/  UISETP.GE.AND UP0, UPT, UR5, 0x1, UPT ;  /* 0x000000010500788c */ /* 0x001fd2000bf06270 */
[----:B--2---:R-:W-:Y:S05]  /*0130*/  BRA.U !UP0, `(.L_x_0) ;  /* 0x0000000d08087547 */ /* 0x004fea000b800000 */
[----:B------:R-:W0:Y:S01]  /*0140*/  LDCU.64 UR10, c[0x0][0x398] ;  /* 0x00007300ff0a77ac */ /* 0x000e220008000a00 */
[----:B------:R-:W-:Y:S01]  /*0150*/  SHF.R.S32.HI R3, RZ, 0x1f, R2 ;  /* 0x0000001fff037819 */ /* 0x000fe20000011402 */
[----:B-1----:R-:W-:Y:S01]  /*0160*/  IMAD R5, R7, UR7, R6 ;  /* 0x0000000707057c24 */ /* 0x002fe2000f8e0206 */
[----:B------:R-:W1:Y:S01]  /*0170*/  LDCU.64 UR14, c[0x0][0x380] ;  /* 0x00007000ff0e77ac */ /* 0x000e620008000a00 */
[----:B------:R-:W-:Y:S02]  /*0180*/  UISETP.GE.U32.AND UP1, UPT, UR5, 0x10, UPT ;  /* 0x000000100500788c */ /* 0x000fe4000bf26070 */
[----:B------:R-:W-:Y:S02]  /*0190*/  USHF.R.U32.HI UR8, URZ, 0x1, UR5 ;  /* 0x00000001ff087899 */ /* 0x000fe40008011605 */
[----:B------:R-:W-:-:S04]  /*01a0*/  ULOP3.LUT UR9, UR5, 0xf, URZ, 0xc0, !UPT ;  /* 0x0000000f05097892 */ /* 0x000fc8000f8ec0ff */
[----:B------:R-:W-:Y:S01]  /*01b0*/  VIADD R10, R2, -UR8 ;  /* 0x80000008020a7c36 */ /* 0x000fe20008000000 */
[----:B------:R-:W-:Y:S01]  /*01c0*/  UISETP.NE.AND UP0, UPT, UR9, URZ, UPT ;  /* 0x000000ff0900728c */ /* 0x000fe2000bf05270 */
[----:B0-----:R-:W-:-:S04]  /*01d0*/  IMAD.WIDE.U32 R8, R5, UR10, R2 ;  /* 0x0000000a05087c25 */ /* 0x001fc8000f8e0002 */
[----:B------:R-:W-:Y:S01]  /*01e0*/  IMAD R5, R5, UR11, R9 ;  /* 0x0000000b05057c24 */ /* 0x000fe2000f8e0209 */
[----:B-1----:R-:W-:-:S04]  /*01f0*/  LEA R4, P0, R8, UR14, 0x1 ;  /* 0x0000000e08047c11 */ /* 0x002fc8000f8008ff */
[----:B------:R-:W-:Y:S02]  /*0200*/  LEA.HI.X R5, R8, UR15, R5, 0x1, P0 ;  /* 0x0000000f08057c11 */ /* 0x000fe400080f0c05 */
[----:B------:R-:W-:Y:S01]  /*0210*/  CS2R R8, SRZ ;  /* 0x0000000000087805 */ /* 0x000fe2000001ff00 */
[----:B------:R-:W-:Y:S06]  /*0220*/  BRA.U !UP1, `(.L_x_1) ;  /* 0x0000000509647547 */ /* 0x000fec000b800000 */
[----:B------:R-:W-:Y:S01]  /*0230*/  ULOP3.LUT UR5, UR5, 0x7ffffff0, URZ, 0xc0, !UPT ;  /* 0x7ffffff005057892 */ /* 0x000fe2000f8ec0ff */
[----:B------:R-:W-:Y:S01]  /*0240*/  VIADD R11, R10, 0x7 ;  /* 0x000000070a0b7836 */ /* 0x000fe20000000000 */
[----:B------:R-:W0:Y:S01]  /*0250*/  LDCU UR6, c[0x0][0x388] ;  /* 0x00007100ff0677ac */ /* 0x000e220008000800 */
[----:B------:R-:W-:-:S03]  /*0260*/  IMAD.MOV.U32 R8, RZ, RZ, RZ ;  /* 0x000000ffff087224 */ /* 0x000fc600078e00ff */
[----:B------:R-:W-:Y:S01]  /*0270*/  IMAD.U32 R9, RZ, RZ, UR5 ;  /* 0x00000005ff097e24 */ /* 0x000fe2000f8e00ff */
[----:B------:R-:W-:-:S12]  /*0280*/  UIADD3 UR10, UPT, UPT, -UR5, URZ, URZ ;  /* 0x000000ff050a7290 */ /* 0x000fd8000fffe1ff */
.L_x_2:
[C---:B------:R-:W-:Y:S02]  /*0290*/  VIADD R12, R11.reuse, 0xfffffff9 ;  /* 0xfffffff90b0c7836 */ /* 0x040fe40000000000 */
[----:B------:R-:W-:-:S03]  /*02a0*/  VIADD R13, R11, 0xfffffffa ;  /* 0xfffffffa0b0d7836 */ /* 0x000fc60000000000 */
[C---:B0-----:R-:W-:Y:S02]  /*02b0*/  ISETP.GE.AND P2, PT, R12.reuse, UR6, PT ;  /* 0x000000060c007c0c */ /* 0x041fe4000bf46270 */
[C---:B------:R-:W-:Y:S02]  /*02c0*/  ISETP.GE.AND P1, PT, R13.reuse, UR6, PT ;  /* 0x000000060d007c0c */ /* 0x040fe4000bf26270 */
[----:B------:R-:W-:Y:S02]  /*02d0*/  ISETP.LT.OR P2, PT, R12, RZ, P2 ;  /* 0x000000ff0c00720c */ /* 0x000fe40001741670 */
[----:B------:R-:W-:-:S11]  /*02e0*/  ISETP.LT.OR P1, PT, R13, RZ, P1 ;  /* 0x000000ff0d00720c */ /* 0x000fd60000f21670 */
[----:B------:R-:W2:Y:S04]  /*02f0*/  @!P2 LDG.E.U16.CONSTANT R13, desc[UR12][R4.64] ;  /* 0x0000000c040da981 */ /* 0x000ea8000c1e9500 */
[----:B------:R-:W3:Y:S01]  /*0300*/  @!P1 LDG.E.U16.CONSTANT R17, desc[UR12][R4.64] ;  /* 0x0000000c04119981 */ /* 0x000ee2000c1e9500 */
[C---:B------:R-:W-:Y:S02]  /*0310*/  VIADD R12, R11.reuse, 0xfffffffb ;  /* 0xfffffffb0b0c7836 */ /* 0x040fe40000000000 */
[C---:B------:R-:W-:Y:S02]  /*0320*/  VIADD R14, R11.reuse, 0xfffffffc ;  /* 0xfffffffc0b0e7836 */ /* 0x040fe40000000000 */
[----:B------:R-:W-:Y:S01]  /*0330*/  VIADD R15, R11, 0xfffffffd ;  /* 0xfffffffd0b0f7836 */ /* 0x000fe20000000000 */
[----:B------:R-:W-:-:S02]  /*0340*/  ISETP.GE.AND P0, PT, R12, UR6, PT ;  /* 0x000000060c007c0c */ /* 0x000fc4000bf06270 */
[----:B------:R-:W-:Y:S02]  /*0350*/  ISETP.GE.AND P6, PT, R14, UR6, PT ;  /* 0x000000060e007c0c */ /* 0x000fe4000bfc6270 */
[----:B------:R-:W-:Y:S01]  /*0360*/  ISETP.LT.OR P0, PT, R12, RZ, P0 ;  /* 0x000000ff0c00720c */ /* 0x000fe20000701670 */
[C---:B------:R-:W-:Y:S01]  /*0370*/  VIADD R12, R11.reuse, 0xfffffffe ;  /* 0xfffffffe0b0c7836 */ /* 0x040fe20000000000 */
[----:B------:R-:W-:Y:S01]  /*0380*/  ISETP.LT.OR P6, PT, R14, RZ, P6 ;  /* 0x000000ff0e00720c */ /* 0x000fe200037c1670 */
[----:B------:R-:W-:Y:S01]  /*0390*/  VIADD R14, R11, 0xffffffff ;  /* 0xffffffff0b0e7836 */ /* 0x000fe20000000000 */
[C---:B------:R-:W-:Y:S02]  /*03a0*/  ISETP.GE.AND P5, PT, R15.reuse, UR6, PT ;  /* 0x000000060f007c0c */ /* 0x040fe4000bfa6270 */
[----:B------:R-:W-:Y:S02]  /*03b0*/  ISETP.GE.AND P3, PT, R12, UR6, PT ;  /* 0x000000060c007c0c */ /* 0x000fe4000bf66270 */
[----:B------:R-:W-:-:S02]  /*03c0*/  ISETP.LT.OR P5, PT, R15, RZ, P5 ;  /* 0x000000ff0f00720c */ /* 0x000fc40002fa1670 */
[----:B------:R-:W-:Y:S02]  /*03d0*/  ISETP.LT.OR P3, PT, R12, RZ, P3 ;  /* 0x000000ff0c00720c */ /* 0x000fe40001f61670 */
[C---:B------:R-:W-:Y:S01]  /*03e0*/  ISETP.GE.AND P4, PT, R14.reuse, UR6, PT ;  /* 0x000000060e007c0c */ /* 0x040fe2000bf86270 */
[----:B------:R-:W4:Y:S01]  /*03f0*/  @!P0 LDG.E.U16.CONSTANT R15, desc[UR12][R4.64] ;  /* 0x0000000c040f8981 */ /* 0x000f22000c1e9500 */
[C---:B------:R-:W-:Y:S02]  /*0400*/  VIADD R12, R11.reuse, 0x1 ;  /* 0x000000010b0c7836 */ /* 0x040fe40000000000 */
[----:B------:R-:W-:Y:S01]  /*0410*/  ISETP.LT.OR P4, PT, R14, RZ, P4 ;  /* 0x000000ff0e00720c */ /* 0x000fe20002781670 */
[----:B------:R-:W5:Y:S04]  /*0420*/  @!P6 LDG.E.U16.CONSTANT R19, desc[UR12][R4.64] ;  /* 0x0000000c0413e981 */ /* 0x000f68000c1e9500 */
[----:B------:R-:W5:Y:S08]  /*0430*/  @!P5 LDG.E.U16.CONSTANT R21, desc[UR12][R4.64] ;  /* 0x0000000c0415d981 */ /* 0x000f70000c1e9500 */
[----:B------:R-:W5:Y:S01]  /*0440*/  @!P4 LDG.E.U16.CONSTANT R23, desc[UR12][R4.64] ;  /* 0x0000000c0417c981 */ /* 0x000f62000c1e9500 */
[----:B--2---:R-:W-:Y:S01]  /*0450*/  @!P2 IMAD.IADD R8, R8, 0x1, R13 ;  /* 0x000000010808a824 */ /* 0x004fe200078e020d */
[----:B------:R-:W-:-:S03]  /*0460*/  ISETP.GE.AND P2, PT, R11, UR6, PT ;  /* 0x000000060b007c0c */ /* 0x000fc6000bf46270 */
[----:B---3--:R-:W-:Y:S01]  /*0470*/  @!P1 IMAD.IADD R8, R8, 0x1, R17 ;  /* 0x0000000108089824 */ /* 0x008fe200078e0211 */
[----:B------:R-:W-:Y:S01]  /*0480*/  ISETP.LT.OR P2, PT, R11, RZ, P2 ;  /* 0x000000ff0b00720c */ /* 0x000fe20001741670 */
[----:B------:R-:W2:Y:S01]  /*0490*/  @!P3 LDG.E.U16.CONSTANT R17, desc[UR12][R4.64] ;  /* 0x0000000c0411b981 */ /* 0x000ea2000c1e9500 */
[----:B------:R-:W-:-:S04]  /*04a0*/  ISETP.GE.AND P1, PT, R12, UR6, PT ;  /* 0x000000060c007c0c */ /* 0x000fc8000bf26270 */
[----:B------:R-:W-:-:S07]  /*04b0*/  ISETP.LT.OR P1, PT, R12, RZ, P1 ;  /* 0x000000ff0c00720c */ /* 0x000fce0000f21670 */
[----:B------:R-:W3:Y:S06]  /*04c0*/  @!P2 LDG.E.U16.CONSTANT R25, desc[UR12][R4.64] ;  /* 0x0000000c0419a981 */ /* 0x000eec000c1e9500 */
[----:B------:R-:W3:Y:S01]  /*04d0*/  @!P1 LDG.E.U16.CONSTANT R27, desc[UR12][R4.64] ;  /* 0x0000000c041b9981 */ /* 0x000ee2000c1e9500 */
[----:B------:R-:W-:Y:S02]  /*04e0*/  VIADD R12, R11, 0x2 ;  /* 0x000000020b0c7836 */ /* 0x000fe40000000000 */
[----:B----4-:R-:W-:-:S03]  /*04f0*/  @!P0 IMAD.IADD R8, R8, 0x1, R15 ;  /* 0x0000000108088824 */ /* 0x010fc600078e020f */
[----:B------:R-:W-:Y:S01]  /*0500*/  ISETP.GE.AND P0, PT, R12, UR6, PT ;  /* 0x000000060c007c0c */ /* 0x000fe2000bf06270 */
[C---:B------:R-:W-:Y:S02]  /*0510*/  VIADD R13, R11.reuse, 0x3 ;  /* 0x000000030b0d7836 */ /* 0x040fe40000000000 */
[----:B-----5:R-:W-:Y:S01]  /*0520*/  @!P6 IMAD.IADD R8, R8, 0x1, R19 ;  /* 0x000000010808e824 */ /* 0x020fe200078e0213 */
[----:B------:R-:W-:Y:S01]  /*0530*/  ISETP.LT.OR P0, PT, R12, RZ, P0 ;  /* 0x000000ff0c00720c */ /* 0x000fe20000701670 */
[----:B------:R-:W-:Y:S01]  /*0540*/  VIADD R12, R11, 0x4 ;  /* 0x000000040b0c7836 */ /* 0x000fe20000000000 */
[----:B------:R-:W-:Y:S01]  /*0550*/  ISETP.GE.AND P6, PT, R13, UR6, PT ;  /* 0x000000060d007c0c */ /* 0x000fe2000bfc6270 */
[----:B------:R-:W-:Y:S02]  /*0560*/  @!P5 IMAD.IADD R8, R8, 0x1, R21 ;  /* 0x000000010808d824 */ /* 0x000fe400078e0215 */
[----:B------:R-:W-:Y:S01]  /*0570*/  VIADD R14, R11, 0x5 ;  /* 0x000000050b0e7836 */ /* 0x000fe20000000000 */
[----:B------:R-:W-:-:S02]  /*0580*/  ISETP.GE.AND P5, PT, R12, UR6, PT ;  /* 0x000000060c007c0c */ /* 0x000fc4000bfa6270 */
[----:B------:R-:W-:Y:S02]  /*0590*/  ISETP.LT.OR P6, PT, R13, RZ, P6 ;  /* 0x000000ff0d00720c */ /* 0x000fe400037c1670 */
[----:B------:R-:W-:Y:S01]  /*05a0*/  ISETP.LT.OR P5, PT, R12, RZ, P5 ;  /* 0x000000ff0c00720c */ /* 0x000fe20002fa1670 */
[----:B------:R-:W-:Y:S02]  /*05b0*/  VIADD R12, R11, 0x6 ;  /* 0x000000060b0c7836 */ /* 0x000fe40000000000 */
[----:B------:R-:W4:Y:S08]  /*05c0*/  @!P0 LDG.E.U16.CONSTANT R13, desc[UR12][R4.64] ;  /* 0x0000000c040d8981 */ /* 0x000f30000c1e9500 */
[----:B------:R-:W5:Y:S01]  /*05d0*/  @!P6 LDG.E.U16.CONSTANT R15, desc[UR12][R4.64] ;  /* 0x0000000c040fe981 */ /* 0x000f62000c1e9500 */
[----:B--2---:R-:W-:-:S02]  /*05e0*/  @!P3 IADD3 R8, PT, PT, R8, R17, RZ ;  /* 0x000000110808b210 */ /* 0x004fc40007ffe0ff */
[----:B------:R-:W-:Y:S01]  /*05f0*/  ISETP.GE.AND P3, PT, R14, UR6, PT ;  /* 0x000000060e007c0c */ /* 0x000fe2000bf66270 */
[----:B------:R-:W2:Y:S02]  /*0600*/  @!P5 LDG.E.U16.CONSTANT R17, desc[UR12][R4.64] ;  /* 0x0000000c0411d981 */ /* 0x000ea4000c1e9500 */
[----:B------:R-:W-:Y:S01]  /*0610*/  @!P4 IMAD.IADD R8, R8, 0x1, R23 ;  /* 0x000000010808c824 */ /* 0x000fe200078e0217 */
[----:B------:R-:W-:Y:S01]  /*0620*/  ISETP.LT.OR P3, PT, R14, RZ, P3 ;  /* 0x000000ff0e00720c */ /* 0x000fe20001f61670 */
[----:B------:R-:W-:Y:S01]  /*0630*/  VIADD R14, R11, 0x7 ;  /* 0x000000070b0e7836 */ /* 0x000fe20000000000 */
[----:B------:R-:W-:-:S04]  /*0640*/  ISETP.GE.AND P4, PT, R12, UR6, PT ;  /* 0x000000060c007c0c */ /* 0x000fc8000bf86270 */
[----:B------:R-:W-:Y:S01]  /*0650*/  ISETP.LT.OR P4, PT, R12, RZ, P4 ;  /* 0x000000ff0c00720c */ /* 0x000fe20002781670 */
[----:B---3--:R-:W-:Y:S01]  /*0660*/  @!P2 IMAD.IADD R8, R8, 0x1, R25 ;  /* 0x000000010808a824 */ /* 0x008fe200078e0219 */
[----:B------:R-:W-:Y:S01]  /*0670*/  ISETP.GE.AND P2, PT, R14, UR6, PT ;  /* 0x000000060e007c0c */ /* 0x000fe2000bf46270 */
[----:B------:R-:W-:Y:S02]  /*0680*/  VIADD R12, R11, 0x8 ;  /* 0x000000080b0c7836 */ /* 0x000fe40000000000 */
[----:B------:R-:W-:Y:S01]  /*0690*/  @!P1 IMAD.IADD R8, R8, 0x1, R27 ;  /* 0x0000000108089824 */ /* 0x000fe200078e021b */
[----:B------:R-:W-:Y:S01]  /*06a0*/  ISETP.LT.OR P2, PT, R14, RZ, P2 ;  /* 0x000000ff0e00720c */ /* 0x000fe20001741670 */
[----:B------:R-:W3:Y:S01]  /*06b0*/  @!P3 LDG.E.U16.CONSTANT R19, desc[UR12][R4.64] ;  /* 0x0000000c0413b981 */ /* 0x000ee2000c1e9500 */
[----:B------:R-:W-:-:S04]  /*06c0*/  ISETP.GE.AND P1, PT, R12, UR6, PT ;  /* 0x000000060c007c0c */ /* 0x000fc8000bf26270 */
[----:B------:R-:W-:Y:S01]  /*06d0*/  ISETP.LT.OR P1, PT, R12, RZ, P1 ;  /* 0x000000ff0c00720c */ /* 0x000fe20000f21670 */
[----:B------:R-:W3:Y:S06]  /*06e0*/  @!P4 LDG.E.U16.CONSTANT R21, desc[UR12][R4.64] ;  /* 0x0000000c0415c981 */ /* 0x000eec000c1e9500 */
[----:B------:R-:W3:Y:S06]  /*06f0*/  @!P2 LDG.E.U16.CONSTANT R23, desc[UR12][R4.64] ;  /* 0x0000000c0417a981 */ /* 0x000eec000c1e9500 */
[----:B------:R-:W3:Y:S01]  /*0700*/  @!P1 LDG.E.U16.CONSTANT R25, desc[UR12][R4.64] ;  /* 0x0000000c04199981 */ /* 0x000ee2000c1e9500 */
[----:B----4-:R-:W-:Y:S01]  /*0710*/  @!P0 IMAD.IADD R8, R8, 0x1, R13 ;  /* 0x0000000108088824 */ /* 0x010fe200078e020d */
[----:B------:R-:W-:-:S03]  /*0720*/  UIADD3 UR10, UPT, UPT, UR10, 0x10, URZ ;  /* 0x000000100a0a7890 */ /* 0x000fc6000fffe0ff */
[----:B-----5:R-:W-:Y:S01]  /*0730*/  @!P6 IMAD.IADD R8, R8, 0x1, R15 ;  /* 0x000000010808e824 */ /* 0x020fe200078e020f */
[----:B------:R-:W-:Y:S01]  /*0740*/  UISETP.NE.AND UP1, UPT, UR10, URZ, UPT ;  /* 0x000000ff0a00728c */ /* 0x000fe2000bf25270 */
[----:B------:R-:W-:Y:S02]  /*0750*/  VIADD R11, R11, 0x10 ;  /* 0x000000100b0b7836 */ /* 0x000fe40000000000 */
[----:B--2---:R-:W-:-:S04]  /*0760*/  @!P5 IMAD.IADD R8, R8, 0x1, R17 ;  /* 0x000000010808d824 */ /* 0x004fc800078e0211 */
[----:B---3--:R-:W-:-:S04]  /*0770*/  @!P3 IMAD.IADD R8, R8, 0x1, R19 ;  /* 0x000000010808b824 */ /* 0x008fc800078e0213 */
[----:B------:R-:W-:-:S04]  /*0780*/  @!P4 IMAD.IADD R8, R8, 0x1, R21 ;  /* 0x000000010808c824 */ /* 0x000fc800078e0215 */
[----:B------:R-:W-:-:S04]  /*0790*/  @!P2 IMAD.IADD R8, R8, 0x1, R23 ;  /* 0x000000010808a824 */ /* 0x000fc800078e0217 */
[----:B------:R-:W-:Y:S01]  /*07a0*/  @!P1 IMAD.IADD R8, R8, 0x1, R25 ;  /* 0x0000000108089824 */ /* 0x000fe200078e0219 */
[----:B------:R-:W-:Y:S06]  /*07b0*/  BRA.U UP1, `(.L_x_2) ;  /* 0xfffffff901b47547 */ /* 0x000fec000b83ffff */
.L_x_1:
[----:B------:R-:W-:Y:S05]  /*07c0*/  BRA.U !UP0, `(.L_x_3) ;  /* 0x0000000508547547 */ /* 0x000fea000b800000 */
[----:B------:R-:W0:Y:S01]  /*07d0*/  LDCU UR5, c[0x0][0x3a0] ;  /* 0x00007400ff0577ac */ /* 0x000e220008000800 */
[----:B------:R-:W-:Y:S02]  /*07e0*/  UISETP.GE.U32.AND UP0, UPT, UR9, 0x8, UPT ;  /* 0x000000080900788c */ /* 0x000fe4000bf06070 */
[----:B0-----:R-:W-:-:S04]  /*07f0*/  ULOP3.LUT UR10, UR5, 0x7, URZ, 0xc0, !UPT ;  /* 0x00000007050a7892 */ /* 0x001fc8000f8ec0ff */
[----:B------:R-:W-:-:S03]  /*0800*/  UISETP.NE.AND UP1, UPT, UR10, URZ, UPT ;  /* 0x000000ff0a00728c */ /* 0x000fc6000bf25270 */
[----:B------:R-:W-:Y:S08]  /*0810*/  BRA.U !UP0, `(.L_x_4) ;  /* 0x0000000108a47547 */ /* 0x000ff0000b800000 */
[----:B------:R-:W-:-:S05]  /*0820*/  IMAD.IADD R14, R10, 0x1, R9 ;  /* 0x000000010a0e7824 */ /* 0x000fca00078e0209 */
[----:B------:R-:W-:-:S04]  /*0830*/  ISETP.GE.AND P1, PT, R14, UR6, PT ;  /* 0x000000060e007c0c */ /* 0x000fc8000bf26270 */
[----:B------:R-:W-:-:S13]  /*0840*/  ISETP.LT.OR P1, PT, R14, RZ, P1 ;  /* 0x000000ff0e00720c */ /* 0x000fda0000f21670 */
[----:B------:R-:W2:Y:S01]  /*0850*/  @!P1 LDG.E.U16.CONSTANT R15, desc[UR12][R4.64] ;  /* 0x0000000c040f9981 */ /* 0x000ea2000c1e9500 */
[C---:B------:R-:W-:Y:S01]  /*0860*/  IADD3 R11, PT, PT, R14.reuse, 0x1, RZ ;  /* 0x000000010e0b7810 */ /* 0x040fe20007ffe0ff */
[C---:B------:R-:W-:Y:S02]  /*0870*/  VIADD R12, R14.reuse, 0x2 ;  /* 0x000000020e0c7836 */ /* 0x040fe40000000000 */
[C---:B------:R-:W-:Y:S01]  /*0880*/  VIADD R13, R14.reuse, 0x3 ;  /* 0x000000030e0d7836 */ /* 0x040fe20000000000 */
[C---:B------:R-:W-:Y:S01]  /*0890*/  ISETP.GE.AND P0, PT, R11.reuse, UR6, PT ;  /* 0x000000060b007c0c */ /* 0x040fe2000bf06270 */
[----:B------:R-:W-:Y:S01]  /*08a0*/  VIADD R16, R14, 0x6 ;  /* 0x000000060e107836 */ /* 0x000fe20000000000 */
[----:B------:R-:W-:Y:S02]  /*08b0*/  ISETP.GE.AND P2, PT, R12, UR6, PT ;  /* 0x000000060c007c0c */ /* 0x000fe4000bf46270 */
[----:B------:R-:W-:Y:S01]  /*08c0*/  ISETP.LT.OR P0, PT, R11, RZ, P0 ;  /* 0x000000ff0b00720c */ /* 0x000fe20000701670 */
[----:B------:R-:W-:Y:S01]  /*08d0*/  VIADD R11, R14, 0x4 ;  /* 0x000000040e0b7836 */ /* 0x000fe20000000000 */
[----:B------:R-:W-:-:S02]  /*08e0*/  ISETP.GE.AND P3, PT, R13, UR6, PT ;  /* 0x000000060d007c0c */ /* 0x000fc4000bf66270 */
[----:B------:R-:W-:Y:S01]  /*08f0*/  ISETP.LT.OR P2, PT, R12, RZ, P2 ;  /* 0x000000ff0c00720c */ /* 0x000fe20001741670 */
[----:B------:R-:W-:Y:S01]  /*0900*/  VIADD R12, R14, 0x5 ;  /* 0x000000050e0c7836 */ /* 0x000fe20000000000 */
[----:B------:R-:W-:Y:S02]  /*0910*/  ISETP.LT.OR P3, PT, R13, RZ, P3 ;  /* 0x000000ff0d00720c */ /* 0x000fe40001f61670 */
[C---:B------:R-:W-:Y:S02]  /*0920*/  ISETP.GE.AND P4, PT, R11.reuse, UR6, PT ;  /* 0x000000060b007c0c */ /* 0x040fe4000bf86270 */
[----:B------:R-:W-:Y:S02]  /*0930*/  ISETP.GE.AND P6, PT, R12, UR6, PT ;  /* 0x000000060c007c0c */ /* 0x000fe4000bfc6270 */
[----:B------:R-:W-:Y:S01]  /*0940*/  ISETP.LT.OR P4, PT, R11, RZ, P4 ;  /* 0x000000ff0b00720c */ /* 0x000fe20002781670 */
[----:B------:R-:W3:Y:S01]  /*0950*/  @!P0 LDG.E.U16.CONSTANT R13, desc[UR12][R4.64] ;  /* 0x0000000c040d8981 */ /* 0x000ee2000c1e9500 */
[----:B------:R-:W-:Y:S01]  /*0960*/  VIADD R11, R14, 0x7 ;  /* 0x000000070e0b7836 */ /* 0x000fe20000000000 */
[----:B------:R-:W-:-:S02]  /*0970*/  ISETP.GE.AND P5, PT, R16, UR6, PT ;  /* 0x0000000610007c0c */ /* 0x000fc4000bfa6270 */
[----:B------:R-:W-:Y:S01]  /*0980*/  ISETP.LT.OR P6, PT, R12, RZ, P6 ;  /* 0x000000ff0c00720c */ /* 0x000fe200037c1670 */
[----:B------:R-:W4:Y:S01]  /*0990*/  @!P2 LDG.E.U16.CONSTANT R17, desc[UR12][R4.64] ;  /* 0x0000000c0411a981 */ /* 0x000f22000c1e9500 */
[----:B------:R-:W-:-:S11]  /*09a0*/  ISETP.LT.OR P5, PT, R16, RZ, P5 ;  /* 0x000000ff1000720c */ /* 0x000fd60002fa1670 */
[----:B------:R-:W5:Y:S04]  /*09b0*/  @!P6 LDG.E.U16.CONSTANT R19, desc[UR12][R4.64] ;  /* 0x0000000c0413e981 */ /* 0x000f68000c1e9500 */
[----:B------:R-:W5:Y:S01]  /*09c0*/  @!P5 LDG.E.U16.CONSTANT R21, desc[UR12][R4.64] ;  /* 0x0000000c0415d981 */ /* 0x000f62000c1e9500 */
[----:B--2---:R-:W-:Y:S01]  /*09d0*/  @!P1 IMAD.IADD R8, R8, 0x1, R15 ;  /* 0x0000000108089824 */ /* 0x004fe200078e020f */
[C---:B------:R-:W-:Y:S02]  /*09e0*/  ISETP.GE.AND P1, PT, R11.reuse, UR6, PT ;  /* 0x000000060b007c0c */ /* 0x040fe4000bf26270 */
[----:B------:R-:W2:Y:S02]  /*09f0*/  @!P3 LDG.E.U16.CONSTANT R15, desc[UR12][R4.64] ;  /* 0x0000000c040fb981 */ /* 0x000ea4000c1e9500 */
[----:B------:R-:W-:-:S02]  /*0a00*/  ISETP.LT.OR P1, PT, R11, RZ, P1 ;  /* 0x000000ff0b00720c */ /* 0x000fc40000f21670 */
[----:B------:R-:W5:Y:S11]  /*0a10*/  @!P4 LDG.E.U16.CONSTANT R11, desc[UR12][R4.64] ;  /* 0x0000000c040bc981 */ /* 0x000f76000c1e9500 */
[----:B------:R-:W5:Y:S01]  /*0a20*/  @!P1 LDG.E.U16.CONSTANT R23, desc[UR12][R4.64] ;  /* 0x0000000c04179981 */ /* 0x000f62000c1e9500 */
[----:B---3--:R-:W-:-:S04]  /*0a30*/  @!P0 IMAD.IADD R8, R8, 0x1, R13 ;  /* 0x0000000108088824 */ /* 0x008fc800078e020d */
[----:B----4-:R-:W-:Y:S02]  /*0a40*/  @!P2 IMAD.IADD R8, R8, 0x1, R17 ;  /* 0x000000010808a824 */ /* 0x010fe400078e0211 */
[----:B------:R-:W-:Y:S02]  /*0a50*/  VIADD R9, R9, 0x8 ;  /* 0x0000000809097836 */ /* 0x000fe40000000000 */
[----:B--2---:R-:W-:-:S04]  /*0a60*/  @!P3 IMAD.IADD R8, R8, 0x1, R15 ;  /* 0x000000010808b824 */ /* 0x004fc800078e020f */
[----:B-----5:R-:W-:-:S04]  /*0a70*/  @!P4 IMAD.IADD R8, R8, 0x1, R11 ;  /* 0x000000010808c824 */ /* 0x020fc800078e020b */
[----:B------:R-:W-:-:S04]  /*0a80*/  @!P6 IMAD.IADD R8, R8, 0x1, R19 ;  /* 0x000000010808e824 */ /* 0x000fc800078e0213 */
[----:B------:R-:W-:-:S05]  /*0a90*/  @!P5 IMAD.IADD R8, R8, 0x1, R21 ;  /* 0x000000010808d824 */ /* 0x000fca00078e0215 */
[----:B------:R-:W-:-:S07]  /*0aa0*/  @!P1 IADD3 R8, PT, PT, R8, R23, RZ ;  /* 0x0000001708089210 */ /* 0x000fce0007ffe0ff */
.L_x_4:
[----:B------:R-:W-:Y:S05]  /*0ab0*/  BRA.U !UP1, `(.L_x_3) ;  /* 0x0000000109987547 */ /* 0x000fea000b800000 */
[----:B------:R-:W-:Y:S02]  /*0ac0*/  UISETP.GE.U32.AND UP0, UPT, UR10, 0x4, UPT ;  /* 0x000000040a00788c */ /* 0x000fe4000bf06070 */
[----:B------:R-:W-:-:S04]  /*0ad0*/  ULOP3.LUT UR5, UR5, 0x3, URZ, 0xc0, !UPT ;  /* 0x0000000305057892 */ /* 0x000fc8000f8ec0ff */
[----:B------:R-:W-:-:S03]  /*0ae0*/  UISETP.NE.AND UP1, UPT, UR5, URZ, UPT ;  /* 0x000000ff0500728c */ /* 0x000fc6000bf25270 */
[----:B------:R-:W-:Y:S08]  /*0af0*/  BRA.U !UP0, `(.L_x_5) ;  /* 0x0000000108547547 */ /* 0x000ff0000b800000 */
[----:B------:R-:W-:-:S04]  /*0b00*/  IMAD.IADD R10, R10, 0x1, R9 ;  /* 0x000000010a0a7824 */ /* 0x000fc800078e0209 */
[C---:B------:R-:W-:Y:S01]  /*0b10*/  VIADD R11, R10.reuse, 0x1 ;  /* 0x000000010a0b7836 */ /* 0x040fe20000000000 */
[C---:B------:R-:W-:Y:S01]  /*0b20*/  ISETP.GE.AND P0, PT, R10.reuse, UR6, PT ;  /* 0x000000060a007c0c */ /* 0x040fe2000bf06270 */
[----:B------:R-:W-:-:S03]  /*0b30*/  VIADD R12, R10, 0x2 ;  /* 0x000000020a0c7836 */ /* 0x000fc60000000000 */
[C---:B------:R-:W-:Y:S02]  /*0b40*/  ISETP.GE.AND P1, PT, R11.reuse, UR6, PT ;  /* 0x000000060b007c0c */ /* 0x040fe4000bf26270 */
[C---:B------:R-:W-:Y:S01]  /*0b50*/  ISETP.LT.OR P0, PT, R10.reuse, RZ, P0 ;  /* 0x000000ff0a00720c */ /* 0x040fe20000701670 */
[----:B------:R-:W-:Y:S01]  /*0b60*/  VIADD R10, R10, 0x3 ;  /* 0x000000030a0a7836 */ /* 0x000fe20000000000 */
[C---:B------:R-:W-:Y:S02]  /*0b70*/  ISETP.GE.AND P2, PT, R12.reuse, UR6, PT ;  /* 0x000000060c007c0c */ /* 0x040fe4000bf46270 */
[----:B------:R-:W-:Y:S02]  /*0b80*/  ISETP.LT.OR P1, PT, R11, RZ, P1 ;  /* 0x000000ff0b00720c */ /* 0x000fe40000f21670 */
[----:B------:R-:W-:Y:S02]  /*0b90*/  ISETP.LT.OR P2, PT, R12, RZ, P2 ;  /* 0x000000ff0c00720c */ /* 0x000fe40001741670 */
[----:B------:R-:W-:-:S04]  /*0ba0*/  ISETP.GE.AND P3, PT, R10, UR6, PT ;  /* 0x000000060a007c0c */ /* 0x000fc8000bf66270 */
[----:B------:R-:W-:Y:S01]  /*0bb0*/  ISETP.LT.OR P3, PT, R10, RZ, P3 ;  /* 0x000000ff0a00720c */ /* 0x000fe20001f61670 */
[----:B------:R-:W2:Y:S04]  /*0bc0*/  @!P0 LDG.E.U16.CONSTANT R11, desc[UR12][R4.64] ;  /* 0x0000000c040b8981 */ /* 0x000ea8000c1e9500 */
[----:B------:R-:W3:Y:S04]  /*0bd0*/  @!P1 LDG.E.U16.CONSTANT R13, desc[UR12][R4.64] ;  /* 0x0000000c040d9981 */ /* 0x000ee8000c1e9500 */
[----:B------:R-:W4:Y:S04]  /*0be0*/  @!P2 LDG.E.U16.CONSTANT R15, desc[UR12][R4.64] ;  /* 0x0000000c040fa981 */ /* 0x000f28000c1e9500 */
[----:B------:R-:W5:Y:S01]  /*0bf0*/  @!P3 LDG.E.U16.CONSTANT R17, desc[UR12][R4.64] ;  /* 0x0000000c0411b981 */ /* 0x000f62000c1e9500 */
[----:B------:R-:W-:-:S02]  /*0c00*/  VIADD R9, R9, 0x4 ;  /* 0x0000000409097836 */ /* 0x000fc40000000000 */
[----:B--2---:R-:W-:-:S04]  /*0c10*/  @!P0 IMAD.IADD R8, R8, 0x1, R11 ;  /* 0x0000000108088824 */ /* 0x004fc800078e020b */
[----:B---3--:R-:W-:-:S04]  /*0c20*/  @!P1 IMAD.IADD R8, R8, 0x1, R13 ;  /* 0x0000000108089824 */ /* 0x008fc800078e020d */
[----:B----4-:R-:W-:-:S04]  /*0c30*/  @!P2 IMAD.IADD R8, R8, 0x1, R15 ;  /* 0x000000010808a824 */ /* 0x010fc800078e020f */
[----:B-----5:R-:W-:-:S07]  /*0c40*/  @!P3 IMAD.IADD R8, R8, 0x1, R17 ;  /* 0x000000010808b824 */ /* 0x020fce00078e0211 */
.L_x_5:
[----:B------:R-:W-:Y:S05]  /*0c50*/  BRA.U !UP1, `(.L_x_3) ;  /* 0x0000000109307547 */ /* 0x000fea000b800000 */
[----:B------:R-:W-:Y:S01]  /*0c60*/  IADD3 R0, PT, PT, R0, UR4, R9 ;  /* 0x0000000400007c10 */ /* 0x000fe2000fffe009 */
[----:B------:R-:W0:Y:S04]  /*0c70*/  LDCU UR9, c[0x0][0x388] ;  /* 0x00007100ff0977ac */ /* 0x000e280008000800 */
[----:B------:R-:W-:Y:S01]  /*0c80*/  VIADD R0, R0, -UR8 ;  /* 0x8000000800007c36 */ /* 0x000fe20008000000 */
[----:B------:R-:W-:-:S12]  /*0c90*/  UIADD3 UR5, UPT, UPT, -UR5, URZ, URZ ;  /* 0x000000ff05057290 */ /* 0x000fd8000fffe1ff */
.L_x_6:
[----:B0-----:R-:W-:-:S04]  /*0ca0*/  ISETP.GE.AND P0, PT, R0, UR9, PT ;  /* 0x0000000900007c0c */ /* 0x001fc8000bf06270 */
[----:B------:R-:W-:-:S13]  /*0cb0*/  ISETP.LT.OR P0, PT, R0, RZ, P0 ;  /* 0x000000ff0000720c */ /* 0x000fda0000701670 */
[----:B------:R-:W2:Y:S01]  /*0cc0*/  @!P0 LDG.E.U16.CONSTANT R9, desc[UR12][R4.64] ;  /* 0x0000000c04098981 */ /* 0x000ea2000c1e9500 */
[----:B------:R-:W-:Y:S01]  /*0cd0*/  UIADD3 UR5, UPT, UPT, UR5, 0x1, URZ ;  /* 0x0000000105057890 */ /* 0x000fe2000fffe0ff */
[----:B------:R-:W-:-:S03]  /*0ce0*/  VIADD R0, R0, 0x1 ;  /* 0x0000000100007836 */ /* 0x000fc60000000000 */
[----:B------:R-:W-:Y:S01]  /*0cf0*/  UISETP.NE.AND UP0, UPT, UR5, URZ, UPT ;  /* 0x000000ff0500728c */ /* 0x000fe2000bf05270 */
[----:B--2---:R-:W-:-:S08]  /*0d00*/  @!P0 IMAD.IADD R8, R8, 0x1, R9 ;  /* 0x0000000108088824 */ /* 0x004fd000078e0209 */
[----:B------:R-:W-:Y:S05]  /*0d10*/  BRA.U UP0, `(.L_x_6) ;  /* 0xfffffffd00e07547 */ /* 0x000fea000b83ffff */
.L_x_3:
[----:B------:R-:W-:-:S05]  /*0d20*/  IMAD.HI R8, R8, 0x78787879, RZ ;  /* 0x7878787908087827 */ /* 0x000fca00078e02ff */
[----:B------:R-:W-:-:S04]  /*0d30*/  SHF.R.U32.HI R5, RZ, 0x1f, R8 ;  /* 0x0000001fff057819 */ /* 0x000fc80000011608 */
[----:B------:R-:W-:-:S04]  /*0d40*/  LEA.HI R5, R8, R5, RZ, 0x1d ;  /* 0x0000000508057211 */ /* 0x000fc800078fe8ff */
[----:B------:R-:W-:-:S07]  /*0d50*/  PRMT R8, R5, 0x7610, R8 ;  /* 0x0000761005087816 */ /* 0x000fce0000000008 */
.L_x_0:
[----:B------:R-:W1:Y:S01]  /*0d60*/  LDCU UR5, c[0x0][0x38c] ;  /* 0x00007180ff0577ac */ /* 0x000e620008000800 */
[----:B------:R-:W-:Y:S01]  /*0d70*/  SHF.R.S32.HI R3, RZ, 0x1f, R2 ;  /* 0x0000001fff037819 */ /* 0x000fe20000011402 */
[----:B------:R-:W0:Y:S01]  /*0d80*/  LDCU.64 UR8, c[0x0][0x390] ;  /* 0x00007200ff0877ac */ /* 0x000e220008000a00 */
[----:B------:R-:W2:Y:S01]  /*0d90*/  LDCU.64 UR10, c[0x0][0x3a8] ;  /* 0x00007500ff0a77ac */ /* 0x000ea20008000a00 */
[----:B-1----:R-:W-:-:S04]  /*0da0*/  IMAD R5, R7, UR5, R6 ;  /* 0x0000000507057c24 */ /* 0x002fc8000f8e0206 */
[----:B0-----:R-:W-:Y:S01]  /*0db0*/  IMAD.WIDE.U32 R2, R5, UR8, R2 ;  /* 0x0000000805027c25 */ /* 0x001fe2000f8e0002 */
[----:B------:R-:W-:Y:S02]  /*0dc0*/  SHF.R.S32.HI R0, RZ, 0x1f, R5 ;  /* 0x0000001fff007819 */ /* 0x000fe40000011405 */
[----:B--2---:R-:W-:-:S03]  /*0dd0*/  LEA R4, P0, R2, UR10, 0x1 ;  /* 0x0000000a02047c11 */ /* 0x004fc6000f8008ff */
[----:B------:R-:W-:-:S04]  /*0de0*/  IMAD R0, R0, UR8, RZ ;  /* 0x0000000800007c24 */ /* 0x000fc8000f8e02ff */
[----:B------:R-:W-:-:S04]  /*0df0*/  IMAD R5, R5, UR9, R0 ;  /* 0x0000000905057c24 */ /* 0x000fc8000f8e0200 */
[----:B------:R-:W-:-:S05]  /*0e00*/  IMAD.IADD R3, R3, 0x1, R5 ;  /* 0x0000000103037824 */ /* 0x000fca00078e0205 */
[----:B------:R-:W-:-:S05]  /*0e10*/  LEA.HI.X R5, R2, UR11, R3, 0x1, P0 ;  /* 0x0000000b02057c11 */ /* 0x000fca00080f0c03 */
[----:B------:R-:W-:Y:S01]  /*0e20*/  STG.E.U16 desc[UR12][R4.64], R8 ;  /* 0x0000000804007986 */ /* 0x000fe2000c10150c */
[----:B------:R-:W-:Y:S05]  /*0e30*/  EXIT ;  /* 0x000000000000794d */ /* 0x000fea0003800000 */
.L_x_7:
[----:B------:R-:W-:-:S00]  /*0e40*/  BRA `(.L_x_7) ;  /* 0xfffffffc00fc7947 */ /* 0x000fc0000383ffff */
[----:B------:R-:W-:-:S00]  /*0e50*/  NOP ;  /* 0x0000000000007918 */ /* 0x000fc00000000000 */
        /* <DEDUP_REMOVED lines=10> */
.L_x_8:


//--------------------- .nv.shared.reserved.0     --------------------------
	.section	.nv.shared.reserved.0,"aw",@nobits
	.weak		__nv_reservedSMEM_offset_0_alias
	.size		__nv_reservedSMEM_offset_0_alias, 0, 64
	.other		__nv_reservedSMEM_offset_0_alias,@"STO_CUDA_RESERVED_SHARED STV_DEFAULT"
__nv_reservedSMEM_offset_0_alias:
	.zero		0
	.zero		64


//--------------------- .nv.constant0._Z8kernel1bPKtiimmiPt --------------------------
	.section	.nv.constant0._Z8kernel1bPKtiimmiPt,"a",@progbits
	.sectionflags	@""
	.align	4
.nv.constant0._Z8kernel1bPKtiimmiPt:
	.zero		944


//--------------------- SYMBOLS --------------------------

	.type		.nv.reservedSmem.offset0,@object
	.size		.nv.reservedSmem.offset0,0x4
